	.headerflags	@"EF_CUDA_TEXMODE_UNIFIED EF_CUDA_64BIT_ADDRESS EF_CUDA_ACCELERATORS EF_CUDA_SM90 EF_CUDA_VIRTUAL_SM(EF_CUDA_SM90)"
	.elftype	@"ET_EXEC"


//--------------------- .nv.info                  --------------------------
	.section	.nv.info,"",@"SHT_CUDA_INFO"
	.align	4


	//----- nvinfo : EIATTR_REGCOUNT
	.align		4
        /*0000*/ 	.byte	0x04, 0x2f
        /*0002*/ 	.short	(.L_3 - .L_2)
	.align		4
.L_2:
        /*0004*/ 	.word	index@(triton_poi_fused__native_batch_norm_legit_no_training_relu_7)
        /*0008*/ 	.word	0x00000020


	//----- nvinfo : EIATTR_MIN_STACK_SIZE
	.align		4
.L_3:
        /*000c*/ 	.byte	0x04, 0x12
        /*000e*/ 	.short	(.L_5 - .L_4)
	.align		4
.L_4:
        /*0010*/ 	.word	index@(triton_poi_fused__native_batch_norm_legit_no_training_relu_7)
        /*0014*/ 	.word	0x00000000


	//----- nvinfo : EIATTR_FRAME_SIZE
	.align		4
.L_5:
        /*0018*/ 	.byte	0x04, 0x11
        /*001a*/ 	.short	(.L_7 - .L_6)
	.align		4
.L_6:
        /*001c*/ 	.word	index@(triton_poi_fused__native_batch_norm_legit_no_training_relu_7)
        /*0020*/ 	.word	0x00000000


	//----- nvinfo : EIATTR_MIN_STACK_SIZE
	.align		4
.L_7:
        /*0024*/ 	.byte	0x04, 0x12
        /*0026*/ 	.short	(.L_9 - .L_8)
	.align		4
.L_8:
        /*0028*/ 	.word	index@(triton_poi_fused__native_batch_norm_legit_no_training_relu_7)
        /*002c*/ 	.word	0x00000000
.L_9:


//--------------------- .nv.info.triton_poi_fused__native_batch_norm_legit_no_training_relu_7 --------------------------
	.section	.nv.info.triton_poi_fused__native_batch_norm_legit_no_training_relu_7,"",@"SHT_CUDA_INFO"
	.sectionflags	@""
	.align	4


	//----- nvinfo : EIATTR_CUDA_API_VERSION
	.align		4
        /*0000*/ 	.byte	0x04, 0x37
        /*0002*/ 	.short	(.L_11 - .L_10)
.L_10:
        /*0004*/ 	.word	0x0000007c


	//----- nvinfo : EIATTR_KPARAM_INFO
	.align		4
.L_11:
        /*0008*/ 	.byte	0x04, 0x17
        /*000a*/ 	.short	(.L_13 - .L_12)
.L_12:
        /*000c*/ 	.word	0x00000000
        /*0010*/ 	.short	0x0006
        /*0012*/ 	.short	0x0030
        /*0014*/ 	.byte	0x00, 0xf0, 0x11, 0x00


	//----- nvinfo : EIATTR_KPARAM_INFO
	.align		4
.L_13:
        /*0018*/ 	.byte	0x04, 0x17
        /*001a*/ 	.short	(.L_15 - .L_14)
.L_14:
        /*001c*/ 	.word	0x00000000
        /*0020*/ 	.short	0x0005
        /*0022*/ 	.short	0x0028
        /*0024*/ 	.byte	0x00, 0xf4, 0x21, 0x00


	//----- nvinfo : EIATTR_KPARAM_INFO
	.align		4
.L_15:
        /*0028*/ 	.byte	0x04, 0x17
        /*002a*/ 	.short	(.L_17 - .L_16)
.L_16:
        /*002c*/ 	.word	0x00000000
        /*0030*/ 	.short	0x0004
        /*0032*/ 	.short	0x0020
        /*0034*/ 	.byte	0x00, 0xf4, 0x21, 0x00


	//----- nvinfo : EIATTR_KPARAM_INFO
	.align		4
.L_17:
        /*0038*/ 	.byte	0x04, 0x17
        /*003a*/ 	.short	(.L_19 - .L_18)
.L_18:
        /*003c*/ 	.word	0x00000000
        /*0040*/ 	.short	0x0003
        /*0042*/ 	.short	0x0018
        /*0044*/ 	.byte	0x00, 0xf4, 0x21, 0x00


	//----- nvinfo : EIATTR_KPARAM_INFO
	.align		4
.L_19:
        /*0048*/ 	.byte	0x04, 0x17
        /*004a*/ 	.short	(.L_21 - .L_20)
.L_20:
        /*004c*/ 	.word	0x00000000
        /*0050*/ 	.short	0x0002
        /*0052*/ 	.short	0x0010
        /*0054*/ 	.byte	0x00, 0xf4, 0x21, 0x00


	//----- nvinfo : EIATTR_KPARAM_INFO
	.align		4
.L_21:
        /*0058*/ 	.byte	0x04, 0x17
        /*005a*/ 	.short	(.L_23 - .L_22)
.L_22:
        /*005c*/ 	.word	0x00000000
        /*0060*/ 	.short	0x0001
        /*0062*/ 	.short	0x0008
        /*0064*/ 	.byte	0x00, 0xf4, 0x21, 0x00


	//----- nvinfo : EIATTR_KPARAM_INFO
	.align		4
.L_23:
        /*0068*/ 	.byte	0x04, 0x17
        /*006a*/ 	.short	(.L_25 - .L_24)
.L_24:
        /*006c*/ 	.word	0x00000000
        /*0070*/ 	.short	0x0000
        /*0072*/ 	.short	0x0000
        /*0074*/ 	.byte	0x00, 0xf4, 0x21, 0x00


	//----- nvinfo : EIATTR_SPARSE_MMA_MASK
	.align		4
.L_25:
        /*0078*/ 	.byte	0x03, 0x50
        /*007a*/ 	.short	0x0000


	//----- nvinfo : EIATTR_MAXREG_COUNT
	.align		4
        /*007c*/ 	.byte	0x03, 0x1b
        /*007e*/ 	.short	0x00ff


	//----- nvinfo : EIATTR_EXIT_INSTR_OFFSETS
	.align		4
        /*0080*/ 	.byte	0x04, 0x1c
        /*0082*/ 	.short	(.L_27 - .L_26)


	//   ....[0]....
.L_26:
        /*0084*/ 	.word	0x00000710


	//----- nvinfo : EIATTR_REQNTID
	.align		4
.L_27:
        /*0088*/ 	.byte	0x04, 0x10
        /*008a*/ 	.short	(.L_29 - .L_28)
.L_28:
        /*008c*/ 	.word	0x00000080
        /*0090*/ 	.word	0x00000001
        /*0094*/ 	.word	0x00000001


	//----- nvinfo : EIATTR_CBANK_PARAM_SIZE
	.align		4
.L_29:
        /*0098*/ 	.byte	0x03, 0x19
        /*009a*/ 	.short	0x0034


	//----- nvinfo : EIATTR_PARAM_CBANK
	.align		4
        /*009c*/ 	.byte	0x04, 0x0a
        /*009e*/ 	.short	(.L_31 - .L_30)
	.align		4
.L_30:
        /*00a0*/ 	.word	index@(.nv.constant0.triton_poi_fused__native_batch_norm_legit_no_training_relu_7)
        /*00a4*/ 	.short	0x0210
        /*00a6*/ 	.short	0x0034


	//----- nvinfo : EIATTR_SW_WAR
	.align		4
.L_31:
        /*00a8*/ 	.byte	0x04, 0x36
        /*00aa*/ 	.short	(.L_33 - .L_32)
.L_32:
        /*00ac*/ 	.word	0x00000008
.L_33:


//--------------------- .nv.callgraph             --------------------------
	.section	.nv.callgraph,"",@"SHT_CUDA_CALLGRAPH"
	.align	4
	.sectionentsize	8
	.align		4
        /*0000*/ 	.word	0x00000000
	.align		4
        /*0004*/ 	.word	0xffffffff
	.align		4
        /*0008*/ 	.word	0x00000000
	.align		4
        /*000c*/ 	.word	0xfffffffe
	.align		4
        /*0010*/ 	.word	0x00000000
	.align		4
        /*0014*/ 	.word	0xfffffffd
	.align		4
        /*0018*/ 	.word	0x00000000
	.align		4
        /*001c*/ 	.word	0xfffffffc


//--------------------- .nv.constant4             --------------------------
	.section	.nv.constant4,"a",@progbits
	.align	8
	.align		8
.nv.constant4:
        /*0000*/ 	.dword	_$_str
	.align		8
        /*0008*/ 	.dword	_$_str_$_2


//--------------------- .text.triton_poi_fused__native_batch_norm_legit_no_training_relu_7 --------------------------
	.section	.text.triton_poi_fused__native_batch_norm_legit_no_training_relu_7,"ax",@progbits
	.align	128
        .global         triton_poi_fused__native_batch_norm_legit_no_training_relu_7
        .type           triton_poi_fused__native_batch_norm_legit_no_training_relu_7,@function
        .size           triton_poi_fused__native_batch_norm_legit_no_training_relu_7,(.L_x_1 - triton_poi_fused__native_batch_norm_legit_no_training_relu_7)
        .other          triton_poi_fused__native_batch_norm_legit_no_training_relu_7,@"STO_CUDA_ENTRY STV_DEFAULT"
triton_poi_fused__native_batch_norm_legit_no_training_relu_7:
.text.triton_poi_fused__native_batch_norm_legit_no_training_relu_7:
[----:B------:R-:W-:Y:S01]  /*0000*/  LDC R1, c[0x0][0x28] ;  /* 0x00000a00ff017b82 */ /* 0x000fe20000000800 */
[----:B------:R-:W1:Y:S07]  /*0010*/  S2R R0, SR_TID.X ;  /* 0x0000000000007919 */ /* 0x000e6e0000002100 */
[----:B------:R-:W2:Y:S01]  /*0020*/  LDC.64 R4, c[0x0][0x220] ;  /* 0x00008800ff047b82 */ /* 0x000ea20000000a00 */
[----:B------:R-:W-:Y:S01]  /*0030*/  ULDC.64 UR4, c[0x0][0x208] ;  /* 0x0000820000047ab9 */ /* 0x000fe20000000a00 */
[----:B------:R-:W3:Y:S06]  /*0040*/  S2R R7, SR_CTAID.X ;  /* 0x0000000000077919 */ /* 0x000eec0000002500 */
[----:B------:R-:W4:Y:S08]  /*0050*/  LDC.64 R12, c[0x0][0x218] ;  /* 0x00008600ff0c7b82 */ /* 0x000f300000000a00 */
[----:B------:R-:W5:Y:S08]  /*0060*/  LDC.64 R22, c[0x0][0x210] ;  /* 0x00008400ff167b82 */ /* 0x000f700000000a00 */
[----:B------:R-:W5:Y:S01]  /*0070*/  LDC.64 R20, c[0x0][0x228] ;  /* 0x00008a00ff147b82 */ /* 0x000f620000000a00 */
[----:B-1----:R-:W-:-:S07]  /*0080*/  SHF.L.U32 R0, R0, 0x2, RZ ;  /* 0x0000000200007819 */ /* 0x002fce00000006ff */
[----:B------:R-:W1:Y:S01]  /*0090*/  LDC.64 R24, c[0x0][0x230] ;  /* 0x00008c00ff187b82 */ /* 0x000e620000000a00 */
[----:B---3--:R-:W-:Y:S02]  /*00a0*/  SHF.R.S32.HI R3, RZ, 0x15, R7 ;  /* 0x00000015ff037819 */ /* 0x008fe40000011407 */
[----:B------:R-:W-:Y:S02]  /*00b0*/  LOP3.LUT R0, R0, 0x1fc, RZ, 0xc0, !PT ;  /* 0x000001fc00007812 */ /* 0x000fe400078ec0ff */
[----:B------:R-:W-:Y:S02]  /*00c0*/  SGXT R3, R3, 0x1 ;  /* 0x000000010303781a */ /* 0x000fe40000000200 */
[----:B------:R-:W-:-:S04]  /*00d0*/  LEA R0, R7, R0, 0xa ;  /* 0x0000000007007211 */ /* 0x000fc800078e50ff */
[----:B------:R-:W-:-:S04]  /*00e0*/  LEA.HI R3, R3, R0, RZ, 0x8 ;  /* 0x0000000003037211 */ /* 0x000fc800078f40ff */
[----:B------:R-:W-:-:S04]  /*00f0*/  LOP3.LUT R3, R3, 0xffffff00, RZ, 0xc0, !PT ;  /* 0xffffff0003037812 */ /* 0x000fc800078ec0ff */
[----:B------:R-:W-:-:S05]  /*0100*/  IADD3 R3, R0, -R3, RZ ;  /* 0x8000000300037210 */ /* 0x000fca0007ffe0ff */
[----:B--2---:R-:W-:-:S06]  /*0110*/  IMAD.WIDE R4, R3, 0x4, R4 ;  /* 0x0000000403047825 */ /* 0x004fcc00078e0204 */
[----:B------:R-:W2:Y:S01]  /*0120*/  LDG.E.EL.128 R4, desc[UR4][R4.64] ;  /* 0x0000000404047981 */ /* 0x000ea2000c2e1d00 */
[----:B----4-:R-:W-:-:S04]  /*0130*/  IMAD.WIDE R12, R3, 0x4, R12 ;  /* 0x00000004030c7825 */ /* 0x010fc800078e020c */
[----:B-----5:R-:W-:Y:S02]  /*0140*/  IMAD.WIDE R22, R0, 0x4, R22 ;  /* 0x0000000400167825 */ /* 0x020fe400078e0216 */
[----:B------:R-:W3:Y:S02]  /*0150*/  LDG.E.EL.128 R12, desc[UR4][R12.64] ;  /* 0x000000040c0c7981 */ /* 0x000ee4000c2e1d00 */
[C---:B0-----:R-:W-:Y:S02]  /*0160*/  IMAD.WIDE R20, R3.reuse, 0x4, R20 ;  /* 0x0000000403147825 */ /* 0x041fe400078e0214 */
[----:B------:R-:W3:Y:S02]  /*0170*/  LDG.E.128 R16, desc[UR4][R22.64+0x800] ;  /* 0x0008000416107981 */ /* 0x000ee4000c1e1d00 */
[----:B-1----:R-:W-:-:S04]  /*0180*/  IMAD.WIDE R24, R3, 0x4, R24 ;  /* 0x0000000403187825 */ /* 0x002fc800078e0218 */
[----:B--2---:R-:W-:Y:S01]  /*0190*/  FADD R6, R6, 9.9999997473787516356e-06 ;  /* 0x3727c5ac06067421 */ /* 0x004fe20000000000 */
[----:B------:R-:W-:Y:S01]  /*01a0*/  FADD R2, R4, 9.9999997473787516356e-06 ;  /* 0x3727c5ac04027421 */ /* 0x000fe20000000000 */
[----:B------:R-:W-:-:S03]  /*01b0*/  FADD R8, R5, 9.9999997473787516356e-06 ;  /* 0x3727c5ac05087421 */ /* 0x000fc60000000000 */
[----:B------:R-:W0:Y:S08]  /*01c0*/  MUFU.SQRT R26, R2 ;  /* 0x00000002001a7308 */ /* 0x000e300000002000 */
[----:B------:R-:W1:Y:S01]  /*01d0*/  MUFU.SQRT R6, R6 ;  /* 0x0000000600067308 */ /* 0x000e620000002000 */
[----:B0-----:R-:W-:-:S07]  /*01e0*/  FSETP.GT.AND P0, PT, R26, 8.50705917302346158658e+37, PT ;  /* 0x7e8000001a00780b */ /* 0x001fce0003f04000 */
[----:B------:R0:W2:Y:S01]  /*01f0*/  MUFU.SQRT R27, R8 ;  /* 0x00000008001b7308 */ /* 0x0000a20000002000 */
[----:B------:R-:W-:Y:S02]  /*0200*/  FSETP.GEU.AND P3, PT, R26, 1.175494350822287508e-38, PT ;  /* 0x008000001a00780b */ /* 0x000fe40003f6e000 */
[C---:B-1----:R-:W-:Y:S02]  /*0210*/  FSETP.GT.AND P2, PT, R6.reuse, 8.50705917302346158658e+37, PT ;  /* 0x7e8000000600780b */ /* 0x042fe40003f44000 */
[----:B------:R-:W-:Y:S01]  /*0220*/  FSETP.GEU.AND P5, PT, R6, 1.175494350822287508e-38, PT ;  /* 0x008000000600780b */ /* 0x000fe20003fae000 */
[----:B------:R-:W-:Y:S01]  /*0230*/  HFMA2.MMA R2, -RZ, RZ, 1.625, 0 ;  /* 0x3e800000ff027435 */ /* 0x000fe200000001ff */
[----:B0-----:R-:W4:Y:S01]  /*0240*/  LDG.E.128 R8, desc[UR4][R22.64] ;  /* 0x0000000416087981 */ /* 0x001f22000c1e1d00 */
[----:B------:R-:W-:Y:S01]  /*0250*/  @P0 FMUL R26, R26, 0.25 ;  /* 0x3e8000001a1a0820 */ /* 0x000fe20000400000 */
[----:B--2---:R-:W-:-:S05]  /*0260*/  FSETP.GT.AND P1, PT, R27, 8.50705917302346158658e+37, PT ;  /* 0x7e8000001b00780b */ /* 0x004fca0003f24000 */
[----:B------:R-:W-:Y:S01]  /*0270*/  @!P3 FMUL R26, R26, 16777216 ;  /* 0x4b8000001a1ab820 */ /* 0x000fe20000400000 */
[C---:B------:R-:W-:Y:S01]  /*0280*/  FSETP.GEU.AND P4, PT, R27.reuse, 1.175494350822287508e-38, PT ;  /* 0x008000001b00780b */ /* 0x040fe20003f8e000 */
[----:B------:R-:W-:Y:S02]  /*0290*/  @P2 FMUL R6, R6, 0.25 ;  /* 0x3e80000006062820 */ /* 0x000fe40000400000 */
[----:B------:R0:W1:Y:S01]  /*02a0*/  MUFU.RCP R5, R26 ;  /* 0x0000001a00057308 */ /* 0x0000620000001000 */
[----:B------:R-:W2:Y:S01]  /*02b0*/  LDG.E.EL.128 R20, desc[UR4][R20.64] ;  /* 0x0000000414147981 */ /* 0x000ea2000c2e1d00 */
[----:B------:R-:W-:Y:S02]  /*02c0*/  @!P5 FMUL R6, R6, 16777216 ;  /* 0x4b8000000606d820 */ /* 0x000fe40000400000 */
[----:B------:R-:W-:-:S04]  /*02d0*/  @P1 FMUL R27, R27, 0.25 ;  /* 0x3e8000001b1b1820 */ /* 0x000fc80000400000 */
[----:B------:R-:W5:Y:S02]  /*02e0*/  MUFU.RCP R6, R6 ;  /* 0x0000000600067308 */ /* 0x000f640000001000 */
[----:B------:R-:W-:Y:S01]  /*02f0*/  @!P4 FMUL R27, R27, 16777216 ;  /* 0x4b8000001b1bc820 */ /* 0x000fe20000400000 */
[----:B0-----:R-:W-:-:S05]  /*0300*/  FSEL R26, R2, 1, P0 ;  /* 0x3f800000021a7808 */ /* 0x001fca0000000000 */
[----:B------:R0:W-:Y:S01]  /*0310*/  MUFU.RCP R4, R27 ;  /* 0x0000001b00047308 */ /* 0x0001e20000001000 */
[----:B------:R-:W-:Y:S01]  /*0320*/  @!P3 FMUL R26, R26, 16777216 ;  /* 0x4b8000001a1ab820 */ /* 0x000fe20000400000 */
[----:B0-----:R-:W-:-:S03]  /*0330*/  FSEL R27, R2, 1, P2 ;  /* 0x3f800000021b7808 */ /* 0x001fc60001000000 */
[----:B-1----:R-:W-:Y:S02]  /*0340*/  FMUL R3, R5, R26 ;  /* 0x0000001a05037220 */ /* 0x002fe40000400000 */
[----:B------:R-:W-:-:S04]  /*0350*/  @!P5 FMUL R27, R27, 16777216 ;  /* 0x4b8000001b1bd820 */ /* 0x000fc80000400000 */
[----:B-----5:R-:W-:Y:S02]  /*0360*/  FMUL R5, R6, R27 ;  /* 0x0000001b06057220 */ /* 0x020fe40000400000 */
[----:B------:R-:W2:Y:S01]  /*0370*/  LDG.E.EL.128 R24, desc[UR4][R24.64] ;  /* 0x0000000418187981 */ /* 0x000ea2000c2e1d00 */
[----:B------:R-:W-:-:S04]  /*0380*/  FADD R7, R7, 9.9999997473787516356e-06 ;  /* 0x3727c5ac07077421 */ /* 0x000fc80000000000 */
[----:B------:R0:W1:Y:S01]  /*0390*/  MUFU.SQRT R28, R7 ;  /* 0x00000007001c7308 */ /* 0x0000620000002000 */
[----:B------:R-:W-:Y:S01]  /*03a0*/  FSEL R29, R2, 1, P1 ;  /* 0x3f800000021d7808 */ /* 0x000fe20000800000 */
[----:B0-----:R-:W0:Y:S01]  /*03b0*/  LDC.64 R6, c[0x0][0x238] ;  /* 0x00008e00ff067b82 */ /* 0x001e220000000a00 */
[C---:B-1----:R-:W-:Y:S02]  /*03c0*/  FSETP.GT.AND P0, PT, R28.reuse, 8.50705917302346158658e+37, PT ;  /* 0x7e8000001c00780b */ /* 0x042fe40003f04000 */
[----:B------:R-:W-:-:S11]  /*03d0*/  FSETP.GEU.AND P1, PT, R28, 1.175494350822287508e-38, PT ;  /* 0x008000001c00780b */ /* 0x000fd60003f2e000 */
[----:B------:R-:W-:-:S04]  /*03e0*/  @P0 FMUL R28, R28, 0.25 ;  /* 0x3e8000001c1c0820 */ /* 0x000fc80000400000 */
[----:B------:R-:W-:Y:S01]  /*03f0*/  @!P1 FMUL R28, R28, 16777216 ;  /* 0x4b8000001c1c9820 */ /* 0x000fe20000400000 */
[----:B------:R-:W-:-:S05]  /*0400*/  @!P4 FMUL R29, R29, 16777216 ;  /* 0x4b8000001d1dc820 */ /* 0x000fca0000400000 */
[----:B------:R-:W1:Y:S01]  /*0410*/  MUFU.RCP R28, R28 ;  /* 0x0000001c001c7308 */ /* 0x000e620000001000 */
[----:B------:R-:W-:Y:S01]  /*0420*/  FMUL R4, R4, R29 ;  /* 0x0000001d04047220 */ /* 0x000fe20000400000 */
[----:B------:R-:W-:-:S05]  /*0430*/  FSEL R29, R2, 1, P0 ;  /* 0x3f800000021d7808 */ /* 0x000fca0000000000 */
[----:B------:R-:W-:Y:S01]  /*0440*/  @!P1 FMUL R29, R29, 16777216 ;  /* 0x4b8000001d1d9820 */ /* 0x000fe20000400000 */
[----:B---3--:R-:W-:Y:S01]  /*0450*/  FADD R19, R19, -R15 ;  /* 0x8000000f13137221 */ /* 0x008fe20000000000 */
[----:B------:R-:W-:Y:S01]  /*0460*/  FADD R16, R16, -R12 ;  /* 0x8000000c10107221 */ /* 0x000fe20000000000 */
[----:B------:R-:W-:Y:S01]  /*0470*/  FADD R18, R18, -R14 ;  /* 0x8000000e12127221 */ /* 0x000fe20000000000 */
[----:B-1----:R-:W-:Y:S01]  /*0480*/  FMUL R2, R28, R29 ;  /* 0x0000001d1c027220 */ /* 0x002fe20000400000 */
[----:B------:R-:W-:Y:S01]  /*0490*/  FADD R17, R17, -R13 ;  /* 0x8000000d11117221 */ /* 0x000fe20000000000 */
[----:B----4-:R-:W-:Y:S01]  /*04a0*/  FADD R11, R11, -R15 ;  /* 0x8000000f0b0b7221 */ /* 0x010fe20000000000 */
[----:B------:R-:W-:Y:S01]  /*04b0*/  FADD R8, R8, -R12 ;  /* 0x8000000c08087221 */ /* 0x000fe20000000000 */
[----:B------:R-:W-:Y:S02]  /*04c0*/  FADD R12, R10, -R14 ;  /* 0x8000000e0a0c7221 */ /* 0x000fe40000000000 */
[C---:B------:R-:W-:Y:S01]  /*04d0*/  FMUL R10, R2.reuse, R11 ;  /* 0x0000000b020a7220 */ /* 0x040fe20000400000 */
[----:B------:R-:W-:Y:S01]  /*04e0*/  FMUL R2, R2, R19 ;  /* 0x0000001302027220 */ /* 0x000fe20000400000 */
[----:B------:R-:W-:Y:S01]  /*04f0*/  FADD R9, R9, -R13 ;  /* 0x8000000d09097221 */ /* 0x000fe20000000000 */
[C---:B------:R-:W-:Y:S01]  /*0500*/  FMUL R11, R5.reuse, R12 ;  /* 0x0000000c050b7220 */ /* 0x040fe20000400000 */
[----:B------:R-:W-:Y:S01]  /*0510*/  FMUL R5, R5, R18 ;  /* 0x0000001205057220 */ /* 0x000fe20000400000 */
[C---:B------:R-:W-:Y:S01]  /*0520*/  FMUL R15, R3.reuse, R8 ;  /* 0x00000008030f7220 */ /* 0x040fe20000400000 */
[C---:B------:R-:W-:Y:S01]  /*0530*/  FMUL R8, R4.reuse, R17 ;  /* 0x0000001104087220 */ /* 0x040fe20000400000 */
[----:B------:R-:W-:Y:S01]  /*0540*/  FMUL R13, R3, R16 ;  /* 0x00000010030d7220 */ /* 0x000fe20000400000 */
[----:B------:R-:W-:Y:S01]  /*0550*/  FMUL R12, R4, R9 ;  /* 0x00000009040c7220 */ /* 0x000fe20000400000 */
[----:B--2---:R-:W-:Y:S01]  /*0560*/  FFMA R2, R23, R2, R27 ;  /* 0x0000000217027223 */ /* 0x004fe2000000001b */
[----:B------:R-:W-:Y:S01]  /*0570*/  FFMA R5, R22, R5, R26 ;  /* 0x0000000516057223 */ /* 0x000fe2000000001a */
[----:B------:R-:W-:Y:S01]  /*0580*/  FFMA R8, R21, R8, R25 ;  /* 0x0000000815087223 */ /* 0x000fe20000000019 */
[----:B------:R-:W-:Y:S01]  /*0590*/  FFMA R10, R23, R10, R27 ;  /* 0x0000000a170a7223 */ /* 0x000fe2000000001b */
[C-C-:B------:R-:W-:Y:S01]  /*05a0*/  FFMA R3, R20.reuse, R15, R24.reuse ;  /* 0x0000000f14037223 */ /* 0x140fe20000000018 */
[----:B------:R-:W-:Y:S01]  /*05b0*/  FFMA R4, R20, R13, R24 ;  /* 0x0000000d14047223 */ /* 0x000fe20000000018 */
[----:B------:R-:W-:Y:S01]  /*05c0*/  FFMA R9, R21, R12, R25 ;  /* 0x0000000c15097223 */ /* 0x000fe20000000019 */
[----:B------:R-:W-:Y:S01]  /*05d0*/  FFMA R22, R22, R11, R26 ;  /* 0x0000000b16167223 */ /* 0x000fe2000000001a */
[----:B------:R-:W-:Y:S01]  /*05e0*/  FSETP.GEU.AND P6, PT, R2, RZ, PT ;  /* 0x000000ff0200720b */ /* 0x000fe20003fce000 */
[----:B0-----:R-:W-:Y:S01]  /*05f0*/  IMAD.WIDE R12, R0, 0x4, R6 ;  /* 0x00000004000c7825 */ /* 0x001fe200078e0206 */
[----:B------:R-:W-:-:S02]  /*0600*/  FSETP.GEU.AND P5, PT, R5, RZ, PT ;  /* 0x000000ff0500720b */ /* 0x000fc40003fae000 */
[----:B------:R-:W-:Y:S02]  /*0610*/  FSETP.GEU.AND P4, PT, R8, RZ, PT ;  /* 0x000000ff0800720b */ /* 0x000fe40003f8e000 */
[----:B------:R-:W-:Y:S02]  /*0620*/  FSETP.GEU.AND P3, PT, R10, RZ, PT ;  /* 0x000000ff0a00720b */ /* 0x000fe40003f6e000 */
[----:B------:R-:W-:Y:S02]  /*0630*/  SEL R7, R2, RZ, P6 ;  /* 0x000000ff02077207 */ /* 0x000fe40003000000 */
[----:B------:R-:W-:Y:S02]  /*0640*/  FSETP.GEU.AND P0, PT, R4, RZ, PT ;  /* 0x000000ff0400720b */ /* 0x000fe40003f0e000 */
[----:B------:R-:W-:Y:S02]  /*0650*/  FSETP.GEU.AND P2, PT, R22, RZ, PT ;  /* 0x000000ff1600720b */ /* 0x000fe40003f4e000 */
[----:B------:R-:W-:-:S02]  /*0660*/  FSETP.GEU.AND P1, PT, R9, RZ, PT ;  /* 0x000000ff0900720b */ /* 0x000fc40003f2e000 */
[----:B------:R-:W-:Y:S02]  /*0670*/  FSETP.GEU.AND P6, PT, R3, RZ, PT ;  /* 0x000000ff0300720b */ /* 0x000fe40003fce000 */
[----:B------:R-:W-:Y:S02]  /*0680*/  SEL R6, R5, RZ, P5 ;  /* 0x000000ff05067207 */ /* 0x000fe40002800000 */
[----:B------:R-:W-:Y:S02]  /*0690*/  SEL R5, R8, RZ, P4 ;  /* 0x000000ff08057207 */ /* 0x000fe40002000000 */
[----:B------:R-:W-:Y:S02]  /*06a0*/  SEL R11, R10, RZ, P3 ;  /* 0x000000ff0a0b7207 */ /* 0x000fe40001800000 */
[----:B------:R-:W-:Y:S02]  /*06b0*/  SEL R10, R22, RZ, P2 ;  /* 0x000000ff160a7207 */ /* 0x000fe40001000000 */
[----:B------:R-:W-:-:S02]  /*06c0*/  SEL R9, R9, RZ, P1 ;  /* 0x000000ff09097207 */ /* 0x000fc40000800000 */
[----:B------:R-:W-:Y:S02]  /*06d0*/  SEL R8, R3, RZ, P6 ;  /* 0x000000ff03087207 */ /* 0x000fe40003000000 */
[----:B------:R-:W-:-:S03]  /*06e0*/  SEL R4, R4, RZ, P0 ;  /* 0x000000ff04047207 */ /* 0x000fc60000000000 */
[----:B------:R-:W-:Y:S04]  /*06f0*/  STG.E.128 desc[UR4][R12.64], R8 ;  /* 0x000000080c007986 */ /* 0x000fe8000c101d04 */
[----:B------:R-:W-:Y:S01]  /*0700*/  STG.E.128 desc[UR4][R12.64+0x800], R4 ;  /* 0x000800040c007986 */ /* 0x000fe2000c101d04 */
[----:B------:R-:W-:Y:S05]  /*0710*/  EXIT ;  /* 0x000000000000794d */ /* 0x000fea0003800000 */
.L_x_0:
[----:B------:R-:W-:-:S00]  /*0720*/  BRA `(.L_x_0) ;  /* 0xfffffffc00fc7947 */ /* 0x000fc0000383ffff */
[----:B------:R-:W-:-:S00]  /*0730*/  NOP ;  /* 0x0000000000007918 */ /* 0x000fc00000000000 */
        /* <DEDUP_REMOVED lines=12> */
.L_x_1:


//--------------------- .nv.global.init           --------------------------
	.section	.nv.global.init,"aw",@progbits
.nv.global.init:
	.type		_$_str,@object
	.size		_$_str,(_$_str_$_2 - _$_str)
_$_str:
        /*0000*/ 	.byte	0x5f, 0x5f, 0x43, 0x55, 0x44, 0x41, 0x5f, 0x46, 0x54, 0x5a, 0x00
	.type		_$_str_$_2,@object
	.size		_$_str_$_2,(.L_1 - _$_str_$_2)
_$_str_$_2:
        /*000b*/ 	.byte	0x5f, 0x5f, 0x43, 0x55, 0x44, 0x41, 0x5f, 0x50, 0x52, 0x45, 0x43, 0x5f, 0x53, 0x51, 0x52, 0x54
        /*001b*/ 	.byte	0x00
.L_1:


//--------------------- .nv.constant0.triton_poi_fused__native_batch_norm_legit_no_training_relu_7 --------------------------
	.section	.nv.constant0.triton_poi_fused__native_batch_norm_legit_no_training_relu_7,"a",@progbits
	.sectionflags	@""
	.align	4
.nv.constant0.triton_poi_fused__native_batch_norm_legit_no_training_relu_7:
	.zero		580
